//
// Generated by NVIDIA NVVM Compiler
//
// Compiler Build ID: CL-36424714
// Cuda compilation tools, release 13.0, V13.0.88
// Based on NVVM 20.0.0
//

.version 9.0
.target sm_100
.address_size 64

	// .globl	cuda_nuInvXiInv

.visible .entry cuda_nuInvXiInv(
	.param .u32 cuda_nuInvXiInv_param_0,
	.param .u64 .ptr .align 1 cuda_nuInvXiInv_param_1,
	.param .u64 .ptr .align 1 cuda_nuInvXiInv_param_2
)
{
	.reg .pred 	%p<5>;
	.reg .b32 	%r<10>;
	.reg .b32 	%f<28>;
	.reg .b64 	%rd<8>;

	ld.param.u32 	%r2, [cuda_nuInvXiInv_param_0];
	ld.param.u64 	%rd1, [cuda_nuInvXiInv_param_1];
	ld.param.u64 	%rd2, [cuda_nuInvXiInv_param_2];
	mov.u32 	%r3, %ctaid.x;
	mov.u32 	%r4, %ntid.x;
	mov.u32 	%r5, %tid.x;
	mad.lo.s32 	%r1, %r3, %r4, %r5;
	setp.ge.s32 	%p1, %r1, %r2;
	@%p1 bra 	$L__BB0_2;
	cvta.to.global.u64 	%rd3, %rd2;
	cvta.to.global.u64 	%rd4, %rd1;
	mul.wide.s32 	%rd5, %r1, 4;
	add.s64 	%rd6, %rd3, %rd5;
	ld.global.f32 	%f1, [%rd6];
	add.f32 	%f2, %f1, 0f3F800000;
	mov.f32 	%f3, 0fBF800000;
	div.rn.f32 	%f4, %f3, %f2;
	add.s64 	%rd7, %rd4, %rd5;
	ld.global.f32 	%f5, [%rd7];
	setp.lt.f32 	%p2, %f5, 0f00800000;
	mul.f32 	%f6, %f5, 0f4B000000;
	selp.f32 	%f7, %f6, %f5, %p2;
	selp.f32 	%f8, 0fC1B80000, 0f00000000, %p2;
	mov.b32 	%r6, %f7;
	add.s32 	%r7, %r6, -1059760811;
	and.b32  	%r8, %r7, -8388608;
	sub.s32 	%r9, %r6, %r8;
	mov.b32 	%f9, %r9;
	cvt.rn.f32.s32 	%f10, %r8;
	fma.rn.f32 	%f11, %f10, 0f34000000, %f8;
	add.f32 	%f12, %f9, 0fBF800000;
	fma.rn.f32 	%f13, %f12, 0fBE055027, 0f3E1039F6;
	fma.rn.f32 	%f14, %f13, %f12, 0fBDF8CDCC;
	fma.rn.f32 	%f15, %f14, %f12, 0f3E0F2955;
	fma.rn.f32 	%f16, %f15, %f12, 0fBE2AD8B9;
	fma.rn.f32 	%f17, %f16, %f12, 0f3E4CED0B;
	fma.rn.f32 	%f18, %f17, %f12, 0fBE7FFF22;
	fma.rn.f32 	%f19, %f18, %f12, 0f3EAAAA78;
	fma.rn.f32 	%f20, %f19, %f12, 0fBF000000;
	mul.f32 	%f21, %f12, %f20;
	fma.rn.f32 	%f22, %f21, %f12, %f12;
	fma.rn.f32 	%f23, %f11, 0f3F317218, %f22;
	setp.gt.u32 	%p3, %r6, 2139095039;
	fma.rn.f32 	%f24, %f7, 0f7F800000, 0f7F800000;
	selp.f32 	%f25, %f24, %f23, %p3;
	setp.eq.f32 	%p4, %f7, 0f00000000;
	selp.f32 	%f26, 0fFF800000, %f25, %p4;
	mul.f32 	%f27, %f4, %f26;
	st.global.f32 	[%rd7], %f27;
$L__BB0_2:
	ret;

}


// ===== COMPILED SASS (sm_100) =====

	.target	sm_100

	.elftype	@"ET_EXEC"


//--------------------- .note.nv.tkinfo           --------------------------
	.section	.note.nv.tkinfo,"",@"SHT_NOTE"
	.sectionflags	@"SHF_NOTE_NV_TKINFO"
	.tkinfo
        /*0018*/ 	.word	0x00000002
        /*0030*/ 	.string	""
        /*0030*/ 	.string	"ptxas"
        /*0030*/ 	.string	"Cuda compilation tools, release 13.0, V13.0.88"
        /*0030*/ 	.string	"Build cuda_13.0.r13.0/compiler.36424714_0"
        /*0030*/ 	.string	"-arch sm_100 -m 64 "



//--------------------- .note.nv.cuinfo           --------------------------
	.section	.note.nv.cuinfo,"",@"SHT_NOTE"
	.sectionflags	@"SHF_NOTE_NV_CUINFO"
        /*0018*/ 	.short	0x0002
        /*001a*/ 	.short	0x0064
        /*001c*/ 	.short	0x0082
	.zero		2


//--------------------- .nv.info                  --------------------------
	.section	.nv.info,"",@"SHT_CUDA_INFO"
	.align	4


	//----- nvinfo : EIATTR_REGCOUNT
	.align		4
        /*0000*/ 	.byte	0x04, 0x2f
        /*0002*/ 	.short	(.L_1 - .L_0)
	.align		4
.L_0:
        /*0004*/ 	.word	index@(cuda_nuInvXiInv)
        /*0008*/ 	.word	0x0000000d


	//----- nvinfo : EIATTR_FRAME_SIZE
	.align		4
.L_1:
        /*000c*/ 	.byte	0x04, 0x11
        /*000e*/ 	.short	(.L_3 - .L_2)
	.align		4
.L_2:
        /*0010*/ 	.word	index@($__internal_0_$__cuda_sm3x_div_rn_noftz_f32_slowpath)
        /*0014*/ 	.word	0x00000000


	//----- nvinfo : EIATTR_FRAME_SIZE
	.align		4
.L_3:
        /*0018*/ 	.byte	0x04, 0x11
        /*001a*/ 	.short	(.L_5 - .L_4)
	.align		4
.L_4:
        /*001c*/ 	.word	index@(cuda_nuInvXiInv)
        /*0020*/ 	.word	0x00000000


	//----- nvinfo : EIATTR_MIN_STACK_SIZE
	.align		4
.L_5:
        /*0024*/ 	.byte	0x04, 0x12
        /*0026*/ 	.short	(.L_7 - .L_6)
	.align		4
.L_6:
        /*0028*/ 	.word	index@(cuda_nuInvXiInv)
        /*002c*/ 	.word	0x00000000
.L_7:


//--------------------- .nv.compat                --------------------------
	.section	.nv.compat,"",@"SHT_CUDA_COMPAT_INFO"
	.align	4
        /*0000*/ 	.byte	0x02, 0x09, 0x00, 0x00, 0x02, 0x02, 0x01, 0x00, 0x02, 0x05, 0x05, 0x00, 0x03, 0x07, 0x01, 0x01
        /*0010*/ 	.byte	0x02, 0x03, 0x00, 0x00, 0x02, 0x06, 0x01, 0x00, 0x04, 0x0b, 0x08, 0x00, 0x01, 0x00, 0x00, 0x00
        /*0020*/ 	.byte	0x00, 0x00, 0x00, 0x00


//--------------------- .nv.info.cuda_nuInvXiInv  --------------------------
	.section	.nv.info.cuda_nuInvXiInv,"",@"SHT_CUDA_INFO"
	.sectionflags	@""
	.align	4


	//----- nvinfo : EIATTR_CUDA_API_VERSION
	.align		4
        /*0000*/ 	.byte	0x04, 0x37
        /*0002*/ 	.short	(.L_9 - .L_8)
.L_8:
        /*0004*/ 	.word	0x00000082


	//----- nvinfo : EIATTR_KPARAM_INFO
	.align		4
.L_9:
        /*0008*/ 	.byte	0x04, 0x17
        /*000a*/ 	.short	(.L_11 - .L_10)
.L_10:
        /*000c*/ 	.word	0x00000000
        /*0010*/ 	.short	0x0002
        /*0012*/ 	.short	0x0010
        /*0014*/ 	.byte	0x00, 0xf5, 0x21, 0x00


	//----- nvinfo : EIATTR_KPARAM_INFO
	.align		4
.L_11:
        /*0018*/ 	.byte	0x04, 0x17
        /*001a*/ 	.short	(.L_13 - .L_12)
.L_12:
        /*001c*/ 	.word	0x00000000
        /*0020*/ 	.short	0x0001
        /*0022*/ 	.short	0x0008
        /*0024*/ 	.byte	0x00, 0xf5, 0x21, 0x00


	//----- nvinfo : EIATTR_KPARAM_INFO
	.align		4
.L_13:
        /*0028*/ 	.byte	0x04, 0x17
        /*002a*/ 	.short	(.L_15 - .L_14)
.L_14:
        /*002c*/ 	.word	0x00000000
        /*0030*/ 	.short	0x0000
        /*0032*/ 	.short	0x0000
        /*0034*/ 	.byte	0x00, 0xf0, 0x11, 0x00


	//----- nvinfo : EIATTR_SPARSE_MMA_MASK
	.align		4
.L_15:
        /*0038*/ 	.byte	0x03, 0x50
        /*003a*/ 	.short	0x0000


	//----- nvinfo : EIATTR_MAXREG_COUNT
	.align		4
        /*003c*/ 	.byte	0x03, 0x1b
        /*003e*/ 	.short	0x00ff


	//----- nvinfo : EIATTR_MERCURY_ISA_VERSION
	.align		4
        /*0040*/ 	.byte	0x03, 0x5f
        /*0042*/ 	.short	0x0101


	//----- nvinfo : EIATTR_VRC_CTA_INIT_COUNT
	.align		4
        /*0044*/ 	.byte	0x02, 0x4a
	.zero		1
	.zero		1


	//----- nvinfo : EIATTR_EXIT_INSTR_OFFSETS
	.align		4
        /*0048*/ 	.byte	0x04, 0x1c
        /*004a*/ 	.short	(.L_17 - .L_16)


	//   ....[0]....
.L_16:
        /*004c*/ 	.word	0x00000070


	//   ....[1]....
        /*0050*/ 	.word	0x000003b0


	//----- nvinfo : EIATTR_CRS_STACK_SIZE
	.align		4
.L_17:
        /*0054*/ 	.byte	0x04, 0x1e
        /*0056*/ 	.short	(.L_19 - .L_18)
.L_18:
        /*0058*/ 	.word	0x00000000


	//----- nvinfo : EIATTR_CBANK_PARAM_SIZE
	.align		4
.L_19:
        /*005c*/ 	.byte	0x03, 0x19
        /*005e*/ 	.short	0x0018


	//----- nvinfo : EIATTR_PARAM_CBANK
	.align		4
        /*0060*/ 	.byte	0x04, 0x0a
        /*0062*/ 	.short	(.L_21 - .L_20)
	.align		4
.L_20:
        /*0064*/ 	.word	index@(.nv.constant0.cuda_nuInvXiInv)
        /*0068*/ 	.short	0x0380
        /*006a*/ 	.short	0x0018


	//----- nvinfo : EIATTR_SW_WAR
	.align		4
.L_21:
        /*006c*/ 	.byte	0x04, 0x36
        /*006e*/ 	.short	(.L_23 - .L_22)
.L_22:
        /*0070*/ 	.word	0x00000008
.L_23:


//--------------------- .nv.callgraph             --------------------------
	.section	.nv.callgraph,"",@"SHT_CUDA_CALLGRAPH"
	.align	4
	.sectionentsize	8
	.align		4
        /*0000*/ 	.word	0x00000000
	.align		4
        /*0004*/ 	.word	0xffffffff
	.align		4
        /*0008*/ 	.word	0x00000000
	.align		4
        /*000c*/ 	.word	0xfffffffe
	.align		4
        /*0010*/ 	.word	0x00000000
	.align		4
        /*0014*/ 	.word	0xfffffffd
	.align		4
        /*0018*/ 	.word	0x00000000
	.align		4
        /*001c*/ 	.word	0xfffffffc


//--------------------- .text.cuda_nuInvXiInv     --------------------------
	.section	.text.cuda_nuInvXiInv,"ax",@progbits
	.align	128
        .global         cuda_nuInvXiInv
        .type           cuda_nuInvXiInv,@function
        .size           cuda_nuInvXiInv,(.L_x_15 - cuda_nuInvXiInv)
        .other          cuda_nuInvXiInv,@"STO_CUDA_ENTRY STV_DEFAULT"
cuda_nuInvXiInv:
.text.cuda_nuInvXiInv:
[----:B------:R-:W-:Y:S01]  /*0000*/  LDC R1, c[0x0][0x37c] ;  /* 0x0000df00ff017b82 */ /* 0x000fe20000000800 */
[----:B------:R-:W0:Y:S07]  /*0010*/  S2R R3, SR_TID.X ;  /* 0x0000000000037919 */ /* 0x000e2e0000002100 */
[----:B------:R-:W0:Y:S01]  /*0020*/  S2UR UR4, SR_CTAID.X ;  /* 0x00000000000479c3 */ /* 0x000e220000002500 */
[----:B------:R-:W1:Y:S07]  /*0030*/  LDCU UR5, c[0x0][0x380] ;  /* 0x00007000ff0577ac */ /* 0x000e6e0008000800 */
[----:B------:R-:W0:Y:S02]  /*0040*/  LDC R2, c[0x0][0x360] ;  /* 0x0000d800ff027b82 */ /* 0x000e240000000800 */
[----:B0-----:R-:W-:-:S05]  /*0050*/  IMAD R2, R2, UR4, R3 ;  /* 0x0000000402027c24 */ /* 0x001fca000f8e0203 */
[----:B-1----:R-:W-:-:S13]  /*0060*/  ISETP.GE.AND P0, PT, R2, UR5, PT ;  /* 0x0000000502007c0c */ /* 0x002fda000bf06270 */
[----:B------:R-:W-:Y:S05]  /*0070*/  @P0 EXIT ;  /* 0x000000000000094d */ /* 0x000fea0003800000 */
[----:B------:R-:W0:Y:S01]  /*0080*/  LDC.64 R4, c[0x0][0x390] ;  /* 0x0000e400ff047b82 */ /* 0x000e220000000a00 */
[----:B------:R-:W1:Y:S01]  /*0090*/  LDCU.64 UR4, c[0x0][0x358] ;  /* 0x00006b00ff0477ac */ /* 0x000e620008000a00 */
[----:B0-----:R-:W-:-:S06]  /*00a0*/  IMAD.WIDE R4, R2, 0x4, R4 ;  /* 0x0000000402047825 */ /* 0x001fcc00078e0204 */
[----:B-1----:R-:W2:Y:S01]  /*00b0*/  LDG.E R4, desc[UR4][R4.64] ;  /* 0x0000000404047981 */ /* 0x002ea2000c1e1900 */
[----:B------:R-:W-:Y:S01]  /*00c0*/  UMOV UR6, 0x3f800000 ;  /* 0x3f80000000067882 */ /* 0x000fe20000000000 */
[----:B------:R-:W-:Y:S01]  /*00d0*/  BSSY.RECONVERGENT B1, `(.L_x_0) ;  /* 0x000000e000017945 */ /* 0x000fe20003800200 */
[----:B------:R-:W-:Y:S02]  /*00e0*/  IMAD.U32 R8, RZ, RZ, UR6 ;  /* 0x00000006ff087e24 */ /* 0x000fe4000f8e00ff */
[----:B--2---:R-:W-:-:S04]  /*00f0*/  FADD R3, R4, 1 ;  /* 0x3f80000004037421 */ /* 0x004fc80000000000 */
[----:B------:R-:W0:Y:S08]  /*0100*/  MUFU.RCP R0, R3 ;  /* 0x0000000300007308 */ /* 0x000e300000001000 */
[----:B------:R-:W1:Y:S01]  /*0110*/  FCHK P0, -R8, R3 ;  /* 0x0000000308007302 */ /* 0x000e620000000100 */
[----:B0-----:R-:W-:-:S04]  /*0120*/  FFMA R7, -R3, R0, 1 ;  /* 0x3f80000003077423 */ /* 0x001fc80000000100 */
[----:B------:R-:W-:-:S04]  /*0130*/  FFMA R0, R0, R7, R0 ;  /* 0x0000000700007223 */ /* 0x000fc80000000000 */
[----:B------:R-:W-:-:S04]  /*0140*/  FFMA R6, R0, -1, RZ ;  /* 0xbf80000000067823 */ /* 0x000fc800000000ff */
[----:B------:R-:W-:-:S04]  /*0150*/  FFMA R7, -R3, R6, -1 ;  /* 0xbf80000003077423 */ /* 0x000fc80000000106 */
[----:B------:R-:W-:Y:S01]  /*0160*/  FFMA R0, R0, R7, R6 ;  /* 0x0000000700007223 */ /* 0x000fe20000000006 */
[----:B-1----:R-:W-:Y:S06]  /*0170*/  @!P0 BRA `(.L_x_1) ;  /* 0x00000000000c8947 */ /* 0x002fec0003800000 */
[----:B------:R-:W-:-:S07]  /*0180*/  MOV R4, 0x1a0 ;  /* 0x000001a000047802 */ /* 0x000fce0000000f00 */
[----:B------:R-:W-:Y:S05]  /*0190*/  CALL.REL.NOINC `($__internal_0_$__cuda_sm3x_div_rn_noftz_f32_slowpath) ;  /* 0x0000000000887944 */ /* 0x000fea0003c00000 */
[----:B------:R-:W-:-:S07]  /*01a0*/  IMAD.MOV.U32 R0, RZ, RZ, R7 ;  /* 0x000000ffff007224 */ /* 0x000fce00078e0007 */
.L_x_1:
[----:B------:R-:W-:Y:S05]  /*01b0*/  BSYNC.RECONVERGENT B1 ;  /* 0x0000000000017941 */ /* 0x000fea0003800200 */
.L_x_0:
[----:B------:R-:W0:Y:S02]  /*01c0*/  LDC.64 R4, c[0x0][0x388] ;  /* 0x0000e200ff047b82 */ /* 0x000e240000000a00 */
[----:B0-----:R-:W-:-:S05]  /*01d0*/  IMAD.WIDE R2, R2, 0x4, R4 ;  /* 0x0000000402027825 */ /* 0x001fca00078e0204 */
[----:B------:R-:W2:Y:S01]  /*01e0*/  LDG.E R4, desc[UR4][R2.64] ;  /* 0x0000000402047981 */ /* 0x000ea2000c1e1900 */
[----:B------:R-:W-:Y:S01]  /*01f0*/  IMAD.MOV.U32 R9, RZ, RZ, 0x3e055027 ;  /* 0x3e055027ff097424 */ /* 0x000fe200078e00ff */
[----:B--2---:R-:W-:-:S13]  /*0200*/  FSETP.GEU.AND P0, PT, R4, 1.175494350822287508e-38, PT ;  /* 0x008000000400780b */ /* 0x004fda0003f0e000 */
[----:B------:R-:W-:-:S04]  /*0210*/  @!P0 FMUL R4, R4, 8388608 ;  /* 0x4b00000004048820 */ /* 0x000fc80000400000 */
[----:B------:R-:W-:-:S05]  /*0220*/  VIADD R5, R4, 0xc0d55555 ;  /* 0xc0d5555504057836 */ /* 0x000fca0000000000 */
[----:B------:R-:W-:-:S04]  /*0230*/  LOP3.LUT R7, R5, 0xff800000, RZ, 0xc0, !PT ;  /* 0xff80000005077812 */ /* 0x000fc800078ec0ff */
[-C--:B------:R-:W-:Y:S02]  /*0240*/  IADD3 R5, PT, PT, R4, -R7.reuse, RZ ;  /* 0x8000000704057210 */ /* 0x080fe40007ffe0ff */
[----:B------:R-:W-:Y:S01]  /*0250*/  I2FP.F32.S32 R6, R7 ;  /* 0x0000000700067245 */ /* 0x000fe20000201400 */
[----:B------:R-:W-:Y:S02]  /*0260*/  IMAD.MOV.U32 R7, RZ, RZ, 0x7f800000 ;  /* 0x7f800000ff077424 */ /* 0x000fe400078e00ff */
[----:B------:R-:W-:-:S04]  /*0270*/  FADD R8, R5, -1 ;  /* 0xbf80000005087421 */ /* 0x000fc80000000000 */
[----:B------:R-:W-:-:S04]  /*0280*/  FFMA R5, R8, -R9, 0.14084610342979431152 ;  /* 0x3e1039f608057423 */ /* 0x000fc80000000809 */
[----:B------:R-:W-:-:S04]  /*0290*/  FFMA R5, R8, R5, -0.12148627638816833496 ;  /* 0xbdf8cdcc08057423 */ /* 0x000fc80000000005 */
[----:B------:R-:W-:-:S04]  /*02a0*/  FFMA R5, R8, R5, 0.13980610668659210205 ;  /* 0x3e0f295508057423 */ /* 0x000fc80000000005 */
[----:B------:R-:W-:-:S04]  /*02b0*/  FFMA R5, R8, R5, -0.16684235632419586182 ;  /* 0xbe2ad8b908057423 */ /* 0x000fc80000000005 */
[----:B------:R-:W-:-:S04]  /*02c0*/  FFMA R5, R8, R5, 0.20012299716472625732 ;  /* 0x3e4ced0b08057423 */ /* 0x000fc80000000005 */
[----:B------:R-:W-:-:S04]  /*02d0*/  FFMA R5, R8, R5, -0.24999669194221496582 ;  /* 0xbe7fff2208057423 */ /* 0x000fc80000000005 */
[----:B------:R-:W-:-:S04]  /*02e0*/  FFMA R5, R8, R5, 0.33333182334899902344 ;  /* 0x3eaaaa7808057423 */ /* 0x000fc80000000005 */
[----:B------:R-:W-:Y:S01]  /*02f0*/  FFMA R9, R8, R5, -0.5 ;  /* 0xbf00000008097423 */ /* 0x000fe20000000005 */
[----:B------:R-:W-:Y:S02]  /*0300*/  FSEL R5, RZ, -23, P0 ;  /* 0xc1b80000ff057808 */ /* 0x000fe40000000000 */
[----:B------:R-:W-:Y:S01]  /*0310*/  ISETP.GT.U32.AND P0, PT, R4, 0x7f7fffff, PT ;  /* 0x7f7fffff0400780c */ /* 0x000fe20003f04070 */
[----:B------:R-:W-:Y:S02]  /*0320*/  FMUL R9, R8, R9 ;  /* 0x0000000908097220 */ /* 0x000fe40000400000 */
[----:B------:R-:W-:Y:S02]  /*0330*/  FFMA R5, R6, 1.1920928955078125e-07, R5 ;  /* 0x3400000006057823 */ /* 0x000fe40000000005 */
[----:B------:R-:W-:-:S04]  /*0340*/  FFMA R8, R8, R9, R8 ;  /* 0x0000000908087223 */ /* 0x000fc80000000008 */
[----:B------:R-:W-:-:S04]  /*0350*/  FFMA R5, R5, 0.69314718246459960938, R8 ;  /* 0x3f31721805057823 */ /* 0x000fc80000000008 */
[C---:B------:R-:W-:Y:S01]  /*0360*/  @P0 FFMA R5, R4.reuse, R7, +INF ;  /* 0x7f80000004050423 */ /* 0x040fe20000000007 */
[----:B------:R-:W-:-:S04]  /*0370*/  FSETP.NEU.AND P0, PT, R4, RZ, PT ;  /* 0x000000ff0400720b */ /* 0x000fc80003f0d000 */
[----:B------:R-:W-:-:S05]  /*0380*/  FSEL R5, R5, -INF , P0 ;  /* 0xff80000005057808 */ /* 0x000fca0000000000 */
[----:B------:R-:W-:-:S05]  /*0390*/  FMUL R5, R5, R0 ;  /* 0x0000000005057220 */ /* 0x000fca0000400000 */
[----:B------:R-:W-:Y:S01]  /*03a0*/  STG.E desc[UR4][R2.64], R5 ;  /* 0x0000000502007986 */ /* 0x000fe2000c101904 */
[----:B------:R-:W-:Y:S05]  /*03b0*/  EXIT ;  /* 0x000000000000794d */ /* 0x000fea0003800000 */
        .weak           $__internal_0_$__cuda_sm3x_div_rn_noftz_f32_slowpath
        .type           $__internal_0_$__cuda_sm3x_div_rn_noftz_f32_slowpath,@function
        .size           $__internal_0_$__cuda_sm3x_div_rn_noftz_f32_slowpath,(.L_x_15 - $__internal_0_$__cuda_sm3x_div_rn_noftz_f32_slowpath)
$__internal_0_$__cuda_sm3x_div_rn_noftz_f32_slowpath:
[--C-:B------:R-:W-:Y:S01]  /*03c0*/  SHF.R.U32.HI R0, RZ, 0x17, R3.reuse ;  /* 0x00000017ff007819 */ /* 0x100fe20000011603 */
[----:B------:R-:W-:Y:S04]  /*03d0*/  BSSY.RECONVERGENT B0, `(.L_x_2) ;  /* 0x000005c000007945 */ /* 0x000fe80003800200 */
[----:B------:R-:W-:Y:S01]  /*03e0*/  BSSY.RELIABLE B2, `(.L_x_3) ;  /* 0x000001b000027945 */ /* 0x000fe20003800100 */
[----:B------:R-:W-:Y:S01]  /*03f0*/  IMAD.MOV.U32 R6, RZ, RZ, R3 ;  /* 0x000000ffff067224 */ /* 0x000fe200078e0003 */
[----:B------:R-:W-:-:S04]  /*0400*/  LOP3.LUT R5, R0, 0xff, RZ, 0xc0, !PT ;  /* 0x000000ff00057812 */ /* 0x000fc800078ec0ff */
[----:B------:R-:W-:-:S04]  /*0410*/  IADD3 R7, PT, PT, R5, -0x1, RZ ;  /* 0xffffffff05077810 */ /* 0x000fc80007ffe0ff */
[----:B------:R-:W-:-:S13]  /*0420*/  ISETP.GT.U32.AND P0, PT, R7, 0xfd, PT ;  /* 0x000000fd0700780c */ /* 0x000fda0003f04070 */
[----:B------:R-:W-:Y:S01]  /*0430*/  @!P0 IMAD.MOV.U32 R8, RZ, RZ, RZ ;  /* 0x000000ffff088224 */ /* 0x000fe200078e00ff */
[----:B------:R-:W-:Y:S06]  /*0440*/  @!P0 BRA `(.L_x_4) ;  /* 0x0000000000508947 */ /* 0x000fec0003800000 */
[----:B------:R-:W-:Y:S02]  /*0450*/  FSETP.GTU.FTZ.AND P0, PT, |R3|, +INF , PT ;  /* 0x7f8000000300780b */ /* 0x000fe40003f1c200 */
[----:B------:R-:W-:-:S11]  /*0460*/  MOV R0, R3 ;  /* 0x0000000300007202 */ /* 0x000fd60000000f00 */
[----:B------:R-:W-:Y:S05]  /*0470*/  @P0 BREAK.RELIABLE B2 ;  /* 0x0000000000020942 */ /* 0x000fea0003800100 */
[----:B------:R-:W-:Y:S05]  /*0480*/  @P0 BRA `(.L_x_5) ;  /* 0x00000004003c0947 */ /* 0x000fea0003800000 */
[----:B------:R-:W-:-:S05]  /*0490*/  IMAD.MOV.U32 R3, RZ, RZ, -0x40800000 ;  /* 0xbf800000ff037424 */ /* 0x000fca00078e00ff */
[----:B------:R-:W-:-:S13]  /*04a0*/  LOP3.LUT P0, RZ, R6, 0x7fffffff, R3, 0xc8, !PT ;  /* 0x7fffffff06ff7812 */ /* 0x000fda000780c803 */
[----:B------:R-:W-:Y:S05]  /*04b0*/  @!P0 BREAK.RELIABLE B2 ;  /* 0x0000000000028942 */ /* 0x000fea0003800100 */
[----:B------:R-:W-:Y:S05]  /*04c0*/  @!P0 BRA `(.L_x_6) ;  /* 0x0000000400248947 */ /* 0x000fea0003800000 */
[----:B------:R-:W-:Y:S02]  /*04d0*/  FSETP.NEU.FTZ.AND P0, PT, |R0|, +INF , PT ;  /* 0x7f8000000000780b */ /* 0x000fe40003f1d200 */
[----:B------:R-:W-:-:S04]  /*04e0*/  LOP3.LUT P1, RZ, R3, 0x7fffffff, RZ, 0xc0, !PT ;  /* 0x7fffffff03ff7812 */ /* 0x000fc8000782c0ff */
[----:B------:R-:W-:-:S13]  /*04f0*/  PLOP3.LUT P0, PT, P0, P1, PT, 0x2f, 0xf2 ;  /* 0x0000000000f2781c */ /* 0x000fda0000702577 */
[----:B------:R-:W-:Y:S05]  /*0500*/  @P0 BREAK.RELIABLE B2 ;  /* 0x0000000000020942 */ /* 0x000fea0003800100 */
[----:B------:R-:W-:Y:S05]  /*0510*/  @P0 BRA `(.L_x_7) ;  /* 0x0000000400080947 */ /* 0x000fea0003800000 */
[----:B------:R-:W-:-:S13]  /*0520*/  LOP3.LUT P0, RZ, R6, 0x7fffffff, RZ, 0xc0, !PT ;  /* 0x7fffffff06ff7812 */ /* 0x000fda000780c0ff */
[----:B------:R-:W-:Y:S05]  /*0530*/  @!P0 BREAK.RELIABLE B2 ;  /* 0x0000000000028942 */ /* 0x000fea0003800100 */
[----:B------:R-:W-:Y:S05]  /*0540*/  @!P0 BRA `(.L_x_8) ;  /* 0x0000000000f08947 */ /* 0x000fea0003800000 */
[----:B------:R-:W-:Y:S01]  /*0550*/  ISETP.GE.AND P0, PT, R7, RZ, PT ;  /* 0x000000ff0700720c */ /* 0x000fe20003f06270 */
[----:B------:R-:W-:-:S12]  /*0560*/  IMAD.MOV.U32 R8, RZ, RZ, RZ ;  /* 0x000000ffff087224 */ /* 0x000fd800078e00ff */
[----:B------:R-:W-:Y:S01]  /*0570*/  @!P0 FFMA R6, R0, 1.84467440737095516160e+19, RZ ;  /* 0x5f80000000068823 */ /* 0x000fe200000000ff */
[----:B------:R-:W-:-:S07]  /*0580*/  @!P0 IADD3 R8, PT, PT, R8, 0x40, RZ ;  /* 0x0000004008088810 */ /* 0x000fce0007ffe0ff */
.L_x_4:
[----:B------:R-:W-:Y:S05]  /*0590*/  BSYNC.RELIABLE B2 ;  /* 0x0000000000027941 */ /* 0x000fea0003800100 */
.L_x_3:
[----:B------:R-:W-:Y:S01]  /*05a0*/  LEA R3, R5, 0xc0800000, 0x17 ;  /* 0xc080000005037811 */ /* 0x000fe200078eb8ff */
[----:B------:R-:W-:Y:S01]  /*05b0*/  UMOV UR6, 0xbf800000 ;  /* 0xbf80000000067882 */ /* 0x000fe20000000000 */
[----:B------:R-:W-:Y:S01]  /*05c0*/  IADD3 R5, PT, PT, R8, 0x7f, -R5 ;  /* 0x0000007f08057810 */ /* 0x000fe20007ffe805 */
[----:B------:R-:W-:Y:S02]  /*05d0*/  BSSY.RECONVERGENT B2, `(.L_x_9) ;  /* 0x0000032000027945 */ /* 0x000fe40003800200 */
[----:B------:R-:W-:-:S04]  /*05e0*/  IMAD.IADD R3, R6, 0x1, -R3 ;  /* 0x0000000106037824 */ /* 0x000fc800078e0a03 */
[----:B------:R-:W0:Y:S01]  /*05f0*/  MUFU.RCP R0, R3 ;  /* 0x0000000300007308 */ /* 0x000e220000001000 */
[----:B------:R-:W-:-:S04]  /*0600*/  FADD.FTZ R7, -R3, -RZ ;  /* 0x800000ff03077221 */ /* 0x000fc80000010100 */
[----:B0-----:R-:W-:-:S04]  /*0610*/  FFMA R9, R0, R7, 1 ;  /* 0x3f80000000097423 */ /* 0x001fc80000000007 */
[----:B------:R-:W-:-:S04]  /*0620*/  FFMA R0, R0, R9, R0 ;  /* 0x0000000900007223 */ /* 0x000fc80000000000 */
[----:B------:R-:W-:-:S04]  /*0630*/  FFMA R6, R0, UR6, RZ ;  /* 0x0000000600067c23 */ /* 0x000fc800080000ff */
[----:B------:R-:W-:-:S04]  /*0640*/  FFMA R9, R7, R6, UR6 ;  /* 0x0000000607097e23 */ /* 0x000fc80008000006 */
[----:B------:R-:W-:-:S04]  /*0650*/  FFMA R9, R0, R9, R6 ;  /* 0x0000000900097223 */ /* 0x000fc80000000006 */
[----:B------:R-:W-:-:S04]  /*0660*/  FFMA R10, R7, R9, UR6 ;  /* 0x00000006070a7e23 */ /* 0x000fc80008000009 */
[----:B------:R-:W-:-:S05]  /*0670*/  FFMA R7, R0, R10, R9 ;  /* 0x0000000a00077223 */ /* 0x000fca0000000009 */
[----:B------:R-:W-:-:S04]  /*0680*/  SHF.R.U32.HI R6, RZ, 0x17, R7 ;  /* 0x00000017ff067819 */ /* 0x000fc80000011607 */
[----:B------:R-:W-:-:S05]  /*0690*/  LOP3.LUT R6, R6, 0xff, RZ, 0xc0, !PT ;  /* 0x000000ff06067812 */ /* 0x000fca00078ec0ff */
[----:B------:R-:W-:-:S05]  /*06a0*/  IMAD.IADD R8, R6, 0x1, R5 ;  /* 0x0000000106087824 */ /* 0x000fca00078e0205 */
[----:B------:R-:W-:-:S04]  /*06b0*/  IADD3 R3, PT, PT, R8, -0x1, RZ ;  /* 0xffffffff08037810 */ /* 0x000fc80007ffe0ff */
[----:B------:R-:W-:-:S13]  /*06c0*/  ISETP.GE.U32.AND P0, PT, R3, 0xfe, PT ;  /* 0x000000fe0300780c */ /* 0x000fda0003f06070 */
[----:B------:R-:W-:Y:S05]  /*06d0*/  @!P0 BRA `(.L_x_10) ;  /* 0x0000000000808947 */ /* 0x000fea0003800000 */
[----:B------:R-:W-:-:S13]  /*06e0*/  ISETP.GT.AND P0, PT, R8, 0xfe, PT ;  /* 0x000000fe0800780c */ /* 0x000fda0003f04270 */
[----:B------:R-:W-:Y:S05]  /*06f0*/  @P0 BRA `(.L_x_11) ;  /* 0x00000000006c0947 */ /* 0x000fea0003800000 */
[----:B------:R-:W-:-:S13]  /*0700*/  ISETP.GE.AND P0, PT, R8, 0x1, PT ;  /* 0x000000010800780c */ /* 0x000fda0003f06270 */
[----:B------:R-:W-:Y:S05]  /*0710*/  @P0 BRA `(.L_x_12) ;  /* 0x0000000000740947 */ /* 0x000fea0003800000 */
[----:B------:R-:W-:Y:S02]  /*0720*/  ISETP.GE.AND P0, PT, R8, -0x18, PT ;  /* 0xffffffe80800780c */ /* 0x000fe40003f06270 */
[----:B------:R-:W-:-:S11]  /*0730*/  LOP3.LUT R7, R7, 0x80000000, RZ, 0xc0, !PT ;  /* 0x8000000007077812 */ /* 0x000fd600078ec0ff */
[----:B------:R-:W-:Y:S05]  /*0740*/  @!P0 BRA `(.L_x_12) ;  /* 0x0000000000688947 */ /* 0x000fea0003800000 */
[-CC-:B------:R-:W-:Y:S01]  /*0750*/  FFMA.RZ R3, R0, R10.reuse, R9.reuse ;  /* 0x0000000a00037223 */ /* 0x180fe2000000c009 */
[C---:B------:R-:W-:Y:S01]  /*0760*/  VIADD R6, R8.reuse, 0x20 ;  /* 0x0000002008067836 */ /* 0x040fe20000000000 */
[C---:B------:R-:W-:Y:S02]  /*0770*/  ISETP.NE.AND P2, PT, R8.reuse, RZ, PT ;  /* 0x000000ff0800720c */ /* 0x040fe40003f45270 */
[----:B------:R-:W-:Y:S01]  /*0780*/  ISETP.NE.AND P1, PT, R8, RZ, PT ;  /* 0x000000ff0800720c */ /* 0x000fe20003f25270 */
[----:B------:R-:W-:Y:S01]  /*0790*/  IMAD.MOV R8, RZ, RZ, -R8 ;  /* 0x000000ffff087224 */ /* 0x000fe200078e0a08 */
[----:B------:R-:W-:Y:S01]  /*07a0*/  LOP3.LUT R5, R3, 0x7fffff, RZ, 0xc0, !PT ;  /* 0x007fffff03057812 */ /* 0x000fe200078ec0ff */
[CCC-:B------:R-:W-:Y:S01]  /*07b0*/  FFMA.RP R3, R0.reuse, R10.reuse, R9.reuse ;  /* 0x0000000a00037223 */ /* 0x1c0fe20000008009 */
[----:B------:R-:W-:Y:S02]  /*07c0*/  FFMA.RM R0, R0, R10, R9 ;  /* 0x0000000a00007223 */ /* 0x000fe40000004009 */
[----:B------:R-:W-:-:S03]  /*07d0*/  LOP3.LUT R5, R5, 0x800000, RZ, 0xfc, !PT ;  /* 0x0080000005057812 */ /* 0x000fc600078efcff */
[----:B------:R-:W-:Y:S02]  /*07e0*/  FSETP.NEU.FTZ.AND P0, PT, R3, R0, PT ;  /* 0x000000000300720b */ /* 0x000fe40003f1d000 */
[----:B------:R-:W-:Y:S02]  /*07f0*/  SHF.L.U32 R6, R5, R6, RZ ;  /* 0x0000000605067219 */ /* 0x000fe400000006ff */
[----:B------:R-:W-:Y:S02]  /*0800*/  SEL R0, R8, RZ, P2 ;  /* 0x000000ff08007207 */ /* 0x000fe40001000000 */
[----:B------:R-:W-:Y:S02]  /*0810*/  ISETP.NE.AND P1, PT, R6, RZ, P1 ;  /* 0x000000ff0600720c */ /* 0x000fe40000f25270 */
[----:B------:R-:W-:Y:S02]  /*0820*/  SHF.R.U32.HI R0, RZ, R0, R5 ;  /* 0x00000000ff007219 */ /* 0x000fe40000011605 */
[----:B------:R-:W-:-:S02]  /*0830*/  PLOP3.LUT P0, PT, P0, P1, PT, 0xf8, 0x8f ;  /* 0x00000000008f781c */ /* 0x000fc40000703f70 */
[----:B------:R-:W-:Y:S02]  /*0840*/  SHF.R.U32.HI R6, RZ, 0x1, R0 ;  /* 0x00000001ff067819 */ /* 0x000fe40000011600 */
[----:B------:R-:W-:-:S04]  /*0850*/  SEL R3, RZ, 0x1, !P0 ;  /* 0x00000001ff037807 */ /* 0x000fc80004000000 */
[----:B------:R-:W-:-:S04]  /*0860*/  LOP3.LUT R3, R3, 0x1, R6, 0xf8, !PT ;  /* 0x0000000103037812 */ /* 0x000fc800078ef806 */
[----:B------:R-:W-:-:S04]  /*0870*/  LOP3.LUT R3, R3, R0, RZ, 0xc0, !PT ;  /* 0x0000000003037212 */ /* 0x000fc800078ec0ff */
[----:B------:R-:W-:-:S04]  /*0880*/  IADD3 R6, PT, PT, R6, R3, RZ ;  /* 0x0000000306067210 */ /* 0x000fc80007ffe0ff */
[----:B------:R-:W-:Y:S01]  /*0890*/  LOP3.LUT R7, R6, R7, RZ, 0xfc, !PT ;  /* 0x0000000706077212 */ /* 0x000fe200078efcff */
[----:B------:R-:W-:Y:S06]  /*08a0*/  BRA `(.L_x_12) ;  /* 0x0000000000107947 */ /* 0x000fec0003800000 */
.L_x_11:
[----:B------:R-:W-:-:S04]  /*08b0*/  LOP3.LUT R7, R7, 0x80000000, RZ, 0xc0, !PT ;  /* 0x8000000007077812 */ /* 0x000fc800078ec0ff */
[----:B------:R-:W-:Y:S01]  /*08c0*/  LOP3.LUT R7, R7, 0x7f800000, RZ, 0xfc, !PT ;  /* 0x7f80000007077812 */ /* 0x000fe200078efcff */
[----:B------:R-:W-:Y:S06]  /*08d0*/  BRA `(.L_x_12) ;  /* 0x0000000000047947 */ /* 0x000fec0003800000 */
.L_x_10:
[----:B------:R-:W-:-:S07]  /*08e0*/  IMAD R7, R5, 0x800000, R7 ;  /* 0x0080000005077824 */ /* 0x000fce00078e0207 */
.L_x_12:
[----:B------:R-:W-:Y:S05]  /*08f0*/  BSYNC.RECONVERGENT B2 ;  /* 0x0000000000027941 */ /* 0x000fea0003800200 */
.L_x_9:
[----:B------:R-:W-:Y:S05]  /*0900*/  BRA `(.L_x_13) ;  /* 0x0000000000207947 */ /* 0x000fea0003800000 */
.L_x_8:
[----:B------:R-:W-:-:S04]  /*0910*/  LOP3.LUT R3, R6, 0x80000000, R3, 0x48, !PT ;  /* 0x8000000006037812 */ /* 0x000fc800078e4803 */
[----:B------:R-:W-:Y:S01]  /*0920*/  LOP3.LUT R7, R3, 0x7f800000, RZ, 0xfc, !PT ;  /* 0x7f80000003077812 */ /* 0x000fe200078efcff */
[----:B------:R-:W-:Y:S06]  /*0930*/  BRA `(.L_x_13) ;  /* 0x0000000000147947 */ /* 0x000fec0003800000 */
.L_x_7:
[----:B------:R-:W-:Y:S01]  /*0940*/  LOP3.LUT R7, R6, 0x80000000, R3, 0x48, !PT ;  /* 0x8000000006077812 */ /* 0x000fe200078e4803 */
[----:B------:R-:W-:Y:S06]  /*0950*/  BRA `(.L_x_13) ;  /* 0x00000000000c7947 */ /* 0x000fec0003800000 */
.L_x_6:
[----:B------:R-:W0:Y:S01]  /*0960*/  MUFU.RSQ R7, -QNAN ;  /* 0xffc0000000077908 */ /* 0x000e220000001400 */
[----:B------:R-:W-:Y:S05]  /*0970*/  BRA `(.L_x_13) ;  /* 0x0000000000047947 */ /* 0x000fea0003800000 */
.L_x_5:
[----:B------:R-:W-:-:S07]  /*0980*/  FADD.FTZ R7, R0, -1 ;  /* 0xbf80000000077421 */ /* 0x000fce0000010000 */
.L_x_13:
[----:B------:R-:W-:Y:S05]  /*0990*/  BSYNC.RECONVERGENT B0 ;  /* 0x0000000000007941 */ /* 0x000fea0003800200 */
.L_x_2:
[----:B------:R-:W-:-:S04]  /*09a0*/  HFMA2 R5, -RZ, RZ, 0, 0 ;  /* 0x00000000ff057431 */ /* 0x000fc800000001ff */
[----:B0-----:R-:W-:Y:S05]  /*09b0*/  RET.REL.NODEC R4 `(cuda_nuInvXiInv) ;  /* 0xfffffff404907950 */ /* 0x001fea0003c3ffff */
.L_x_14:
[----:B------:R-:W-:-:S00]  /*09c0*/  BRA `(.L_x_14) ;  /* 0xfffffffc00fc7947 */ /* 0x000fc0000383ffff */
[----:B------:R-:W-:-:S00]  /*09d0*/  NOP ;  /* 0x0000000000007918 */ /* 0x000fc00000000000 */
        /* <DEDUP_REMOVED lines=10> */
.L_x_15:


//--------------------- .nv.shared.reserved.0     --------------------------
	.section	.nv.shared.reserved.0,"aw",@nobits
	.weak		__nv_reservedSMEM_offset_0_alias
	.size		__nv_reservedSMEM_offset_0_alias, 0, 64
	.other		__nv_reservedSMEM_offset_0_alias,@"STO_CUDA_RESERVED_SHARED STV_DEFAULT"
__nv_reservedSMEM_offset_0_alias:
	.zero		0
	.zero		64


//--------------------- .nv.constant0.cuda_nuInvXiInv --------------------------
	.section	.nv.constant0.cuda_nuInvXiInv,"a",@progbits
	.sectionflags	@""
	.align	4
.nv.constant0.cuda_nuInvXiInv:
	.zero		920


//--------------------- SYMBOLS --------------------------

	.type		.nv.reservedSmem.offset0,@object
	.size		.nv.reservedSmem.offset0,0x4
